//
// Generated by NVIDIA NVVM Compiler
//
// Compiler Build ID: CL-36424714
// Cuda compilation tools, release 13.0, V13.0.88
// Based on NVVM 20.0.0
//

.version 9.0
.target sm_100
.address_size 64

	// .globl	_Z3addPi

.visible .entry _Z3addPi(
	.param .u64 .ptr .align 1 _Z3addPi_param_0
)
{
	.reg .b32 	%r<7>;
	.reg .b64 	%rd<5>;

	ld.param.u64 	%rd1, [_Z3addPi_param_0];
	cvta.to.global.u64 	%rd2, %rd1;
	mov.u32 	%r1, %tid.x;
	mov.u32 	%r2, %ctaid.x;
	mov.u32 	%r3, %ntid.x;
	mad.lo.s32 	%r4, %r2, %r3, %r1;
	mul.wide.s32 	%rd3, %r4, 4;
	add.s64 	%rd4, %rd2, %rd3;
	ld.global.u32 	%r5, [%rd4];
	add.s32 	%r6, %r5, 1;
	st.global.u32 	[%rd4], %r6;
	ret;

}


// ===== COMPILED SASS (sm_100) =====

	.target	sm_100

	.elftype	@"ET_EXEC"


//--------------------- .note.nv.tkinfo           --------------------------
	.section	.note.nv.tkinfo,"",@"SHT_NOTE"
	.sectionflags	@"SHF_NOTE_NV_TKINFO"
	.tkinfo
        /*0018*/ 	.word	0x00000002
        /*0030*/ 	.string	""
        /*0030*/ 	.string	"ptxas"
        /*0030*/ 	.string	"Cuda compilation tools, release 13.0, V13.0.88"
        /*0030*/ 	.string	"Build cuda_13.0.r13.0/compiler.36424714_0"
        /*0030*/ 	.string	"-arch sm_100 -m 64 "



//--------------------- .note.nv.cuinfo           --------------------------
	.section	.note.nv.cuinfo,"",@"SHT_NOTE"
	.sectionflags	@"SHF_NOTE_NV_CUINFO"
        /*0018*/ 	.short	0x0002
        /*001a*/ 	.short	0x0064
        /*001c*/ 	.short	0x0082
	.zero		2


//--------------------- .nv.info                  --------------------------
	.section	.nv.info,"",@"SHT_CUDA_INFO"
	.align	4


	//----- nvinfo : EIATTR_REGCOUNT
	.align		4
        /*0000*/ 	.byte	0x04, 0x2f
        /*0002*/ 	.short	(.L_1 - .L_0)
	.align		4
.L_0:
        /*0004*/ 	.word	index@(_Z3addPi)
        /*0008*/ 	.word	0x00000008


	//----- nvinfo : EIATTR_FRAME_SIZE
	.align		4
.L_1:
        /*000c*/ 	.byte	0x04, 0x11
        /*000e*/ 	.short	(.L_3 - .L_2)
	.align		4
.L_2:
        /*0010*/ 	.word	index@(_Z3addPi)
        /*0014*/ 	.word	0x00000000


	//----- nvinfo : EIATTR_MIN_STACK_SIZE
	.align		4
.L_3:
        /*0018*/ 	.byte	0x04, 0x12
        /*001a*/ 	.short	(.L_5 - .L_4)
	.align		4
.L_4:
        /*001c*/ 	.word	index@(_Z3addPi)
        /*0020*/ 	.word	0x00000000
.L_5:


//--------------------- .nv.compat                --------------------------
	.section	.nv.compat,"",@"SHT_CUDA_COMPAT_INFO"
	.align	4
        /*0000*/ 	.byte	0x02, 0x09, 0x00, 0x00, 0x02, 0x02, 0x01, 0x00, 0x02, 0x05, 0x05, 0x00, 0x03, 0x07, 0x01, 0x01
        /*0010*/ 	.byte	0x02, 0x03, 0x00, 0x00, 0x02, 0x06, 0x01, 0x00, 0x04, 0x0b, 0x08, 0x00, 0x09, 0x00, 0x00, 0x00
        /*0020*/ 	.byte	0x00, 0x00, 0x00, 0x00


//--------------------- .nv.info._Z3addPi         --------------------------
	.section	.nv.info._Z3addPi,"",@"SHT_CUDA_INFO"
	.sectionflags	@""
	.align	4


	//----- nvinfo : EIATTR_CUDA_API_VERSION
	.align		4
        /*0000*/ 	.byte	0x04, 0x37
        /*0002*/ 	.short	(.L_7 - .L_6)
.L_6:
        /*0004*/ 	.word	0x00000082


	//----- nvinfo : EIATTR_KPARAM_INFO
	.align		4
.L_7:
        /*0008*/ 	.byte	0x04, 0x17
        /*000a*/ 	.short	(.L_9 - .L_8)
.L_8:
        /*000c*/ 	.word	0x00000000
        /*0010*/ 	.short	0x0000
        /*0012*/ 	.short	0x0000
        /*0014*/ 	.byte	0x00, 0xf5, 0x21, 0x00


	//----- nvinfo : EIATTR_SPARSE_MMA_MASK
	.align		4
.L_9:
        /*0018*/ 	.byte	0x03, 0x50
        /*001a*/ 	.short	0x0000


	//----- nvinfo : EIATTR_MAXREG_COUNT
	.align		4
        /*001c*/ 	.byte	0x03, 0x1b
        /*001e*/ 	.short	0x00ff


	//----- nvinfo : EIATTR_MERCURY_ISA_VERSION
	.align		4
        /*0020*/ 	.byte	0x03, 0x5f
        /*0022*/ 	.short	0x0101


	//----- nvinfo : EIATTR_VRC_CTA_INIT_COUNT
	.align		4
        /*0024*/ 	.byte	0x02, 0x4a
	.zero		1
	.zero		1


	//----- nvinfo : EIATTR_EXIT_INSTR_OFFSETS
	.align		4
        /*0028*/ 	.byte	0x04, 0x1c
        /*002a*/ 	.short	(.L_11 - .L_10)


	//   ....[0]....
.L_10:
        /*002c*/ 	.word	0x000000b0


	//----- nvinfo : EIATTR_CBANK_PARAM_SIZE
	.align		4
.L_11:
        /*0030*/ 	.byte	0x03, 0x19
        /*0032*/ 	.short	0x0008


	//----- nvinfo : EIATTR_PARAM_CBANK
	.align		4
        /*0034*/ 	.byte	0x04, 0x0a
        /*0036*/ 	.short	(.L_13 - .L_12)
	.align		4
.L_12:
        /*0038*/ 	.word	index@(.nv.constant0._Z3addPi)
        /*003c*/ 	.short	0x0380
        /*003e*/ 	.short	0x0008


	//----- nvinfo : EIATTR_SW_WAR
	.align		4
.L_13:
        /*0040*/ 	.byte	0x04, 0x36
        /*0042*/ 	.short	(.L_15 - .L_14)
.L_14:
        /*0044*/ 	.word	0x00000008
.L_15:


//--------------------- .nv.callgraph             --------------------------
	.section	.nv.callgraph,"",@"SHT_CUDA_CALLGRAPH"
	.align	4
	.sectionentsize	8
	.align		4
        /*0000*/ 	.word	0x00000000
	.align		4
        /*0004*/ 	.word	0xffffffff
	.align		4
        /*0008*/ 	.word	0x00000000
	.align		4
        /*000c*/ 	.word	0xfffffffe
	.align		4
        /*0010*/ 	.word	0x00000000
	.align		4
        /*0014*/ 	.word	0xfffffffd
	.align		4
        /*0018*/ 	.word	0x00000000
	.align		4
        /*001c*/ 	.word	0xfffffffc


//--------------------- .text._Z3addPi            --------------------------
	.section	.text._Z3addPi,"ax",@progbits
	.align	128
        .global         _Z3addPi
        .type           _Z3addPi,@function
        .size           _Z3addPi,(.L_x_1 - _Z3addPi)
        .other          _Z3addPi,@"STO_CUDA_ENTRY STV_DEFAULT"
_Z3addPi:
.text._Z3addPi:
[----:B------:R-:W-:Y:S01]  /*0000*/  LDC R1, c[0x0][0x37c] ;  /* 0x0000df00ff017b82 */ /* 0x000fe20000000800 */
[----:B------:R-:W0:Y:S07]  /*0010*/  S2R R5, SR_TID.X ;  /* 0x0000000000057919 */ /* 0x000e2e0000002100 */
[----:B------:R-:W0:Y:S01]  /*0020*/  S2UR UR6, SR_CTAID.X ;  /* 0x00000000000679c3 */ /* 0x000e220000002500 */
[----:B------:R-:W1:Y:S07]  /*0030*/  LDCU.64 UR4, c[0x0][0x358] ;  /* 0x00006b00ff0477ac */ /* 0x000e6e0008000a00 */
[----:B------:R-:W0:Y:S08]  /*0040*/  LDC R0, c[0x0][0x360] ;  /* 0x0000d800ff007b82 */ /* 0x000e300000000800 */
[----:B------:R-:W2:Y:S01]  /*0050*/  LDC.64 R2, c[0x0][0x380] ;  /* 0x0000e000ff027b82 */ /* 0x000ea20000000a00 */
[----:B0-----:R-:W-:-:S04]  /*0060*/  IMAD R5, R0, UR6, R5 ;  /* 0x0000000600057c24 */ /* 0x001fc8000f8e0205 */
[----:B--2---:R-:W-:-:S05]  /*0070*/  IMAD.WIDE R2, R5, 0x4, R2 ;  /* 0x0000000405027825 */ /* 0x004fca00078e0202 */
[----:B-1----:R-:W2:Y:S02]  /*0080*/  LDG.E R0, desc[UR4][R2.64] ;  /* 0x0000000402007981 */ /* 0x002ea4000c1e1900 */
[----:B--2---:R-:W-:-:S05]  /*0090*/  IADD3 R5, PT, PT, R0, 0x1, RZ ;  /* 0x0000000100057810 */ /* 0x004fca0007ffe0ff */
[----:B------:R-:W-:Y:S01]  /*00a0*/  STG.E desc[UR4][R2.64], R5 ;  /* 0x0000000502007986 */ /* 0x000fe2000c101904 */
[----:B------:R-:W-:Y:S05]  /*00b0*/  EXIT ;  /* 0x000000000000794d */ /* 0x000fea0003800000 */
.L_x_0:
[----:B------:R-:W-:-:S00]  /*00c0*/  BRA `(.L_x_0) ;  /* 0xfffffffc00fc7947 */ /* 0x000fc0000383ffff */
[----:B------:R-:W-:-:S00]  /*00d0*/  NOP ;  /* 0x0000000000007918 */ /* 0x000fc00000000000 */
        /* <DEDUP_REMOVED lines=10> */
.L_x_1:


//--------------------- .nv.shared.reserved.0     --------------------------
	.section	.nv.shared.reserved.0,"aw",@nobits
	.weak		__nv_reservedSMEM_offset_0_alias
	.size		__nv_reservedSMEM_offset_0_alias, 0, 64
	.other		__nv_reservedSMEM_offset_0_alias,@"STO_CUDA_RESERVED_SHARED STV_DEFAULT"
__nv_reservedSMEM_offset_0_alias:
	.zero		0
	.zero		64


//--------------------- .nv.constant0._Z3addPi    --------------------------
	.section	.nv.constant0._Z3addPi,"a",@progbits
	.sectionflags	@""
	.align	4
.nv.constant0._Z3addPi:
	.zero		904


//--------------------- SYMBOLS --------------------------

	.type		.nv.reservedSmem.offset0,@object
	.size		.nv.reservedSmem.offset0,0x4
